//
// Generated by NVIDIA NVVM Compiler
//
// Compiler Build ID: CL-36424714
// Cuda compilation tools, release 13.0, V13.0.88
// Based on NVVM 20.0.0
//

.version 9.0
.target sm_100
.address_size 64

	// .globl	_Z6kernelPi
.extern .shared .align 16 .b8 s[];

.visible .entry _Z6kernelPi(
	.param .u64 .ptr .align 1 _Z6kernelPi_param_0
)
{
	.reg .b32 	%r<6>;
	.reg .b64 	%rd<5>;

	ld.param.u64 	%rd1, [_Z6kernelPi_param_0];
	cvta.to.global.u64 	%rd2, %rd1;
	mov.u32 	%r1, %tid.x;
	mul.wide.u32 	%rd3, %r1, 4;
	add.s64 	%rd4, %rd2, %rd3;
	ld.global.nc.u32 	%r2, [%rd4];
	shl.b32 	%r3, %r1, 2;
	mov.u32 	%r4, s;
	add.s32 	%r5, %r4, %r3;
	st.shared.u32 	[%r5], %r2;
	ret;

}


// ===== COMPILED SASS (sm_100) =====

	.target	sm_100

	.elftype	@"ET_EXEC"


//--------------------- .note.nv.tkinfo           --------------------------
	.section	.note.nv.tkinfo,"",@"SHT_NOTE"
	.sectionflags	@"SHF_NOTE_NV_TKINFO"
	.tkinfo
        /*0018*/ 	.word	0x00000002
        /*0030*/ 	.string	""
        /*0030*/ 	.string	"ptxas"
        /*0030*/ 	.string	"Cuda compilation tools, release 13.0, V13.0.88"
        /*0030*/ 	.string	"Build cuda_13.0.r13.0/compiler.36424714_0"
        /*0030*/ 	.string	"-arch sm_100 -m 64 "



//--------------------- .note.nv.cuinfo           --------------------------
	.section	.note.nv.cuinfo,"",@"SHT_NOTE"
	.sectionflags	@"SHF_NOTE_NV_CUINFO"
        /*0018*/ 	.short	0x0002
        /*001a*/ 	.short	0x0064
        /*001c*/ 	.short	0x0082
	.zero		2


//--------------------- .nv.info                  --------------------------
	.section	.nv.info,"",@"SHT_CUDA_INFO"
	.align	4


	//----- nvinfo : EIATTR_REGCOUNT
	.align		4
        /*0000*/ 	.byte	0x04, 0x2f
        /*0002*/ 	.short	(.L_1 - .L_0)
	.align		4
.L_0:
        /*0004*/ 	.word	index@(_Z6kernelPi)
        /*0008*/ 	.word	0x00000008


	//----- nvinfo : EIATTR_FRAME_SIZE
	.align		4
.L_1:
        /*000c*/ 	.byte	0x04, 0x11
        /*000e*/ 	.short	(.L_3 - .L_2)
	.align		4
.L_2:
        /*0010*/ 	.word	index@(_Z6kernelPi)
        /*0014*/ 	.word	0x00000000


	//----- nvinfo : EIATTR_MIN_STACK_SIZE
	.align		4
.L_3:
        /*0018*/ 	.byte	0x04, 0x12
        /*001a*/ 	.short	(.L_5 - .L_4)
	.align		4
.L_4:
        /*001c*/ 	.word	index@(_Z6kernelPi)
        /*0020*/ 	.word	0x00000000
.L_5:


//--------------------- .nv.compat                --------------------------
	.section	.nv.compat,"",@"SHT_CUDA_COMPAT_INFO"
	.align	4
        /*0000*/ 	.byte	0x02, 0x09, 0x00, 0x00, 0x02, 0x02, 0x01, 0x00, 0x02, 0x05, 0x05, 0x00, 0x03, 0x07, 0x01, 0x01
        /*0010*/ 	.byte	0x02, 0x03, 0x00, 0x00, 0x02, 0x06, 0x01, 0x00, 0x04, 0x0b, 0x08, 0x00, 0x09, 0x00, 0x00, 0x00
        /*0020*/ 	.byte	0x00, 0x00, 0x00, 0x00


//--------------------- .nv.info._Z6kernelPi      --------------------------
	.section	.nv.info._Z6kernelPi,"",@"SHT_CUDA_INFO"
	.sectionflags	@""
	.align	4


	//----- nvinfo : EIATTR_CUDA_API_VERSION
	.align		4
        /*0000*/ 	.byte	0x04, 0x37
        /*0002*/ 	.short	(.L_7 - .L_6)
.L_6:
        /*0004*/ 	.word	0x00000082


	//----- nvinfo : EIATTR_KPARAM_INFO
	.align		4
.L_7:
        /*0008*/ 	.byte	0x04, 0x17
        /*000a*/ 	.short	(.L_9 - .L_8)
.L_8:
        /*000c*/ 	.word	0x00000000
        /*0010*/ 	.short	0x0000
        /*0012*/ 	.short	0x0000
        /*0014*/ 	.byte	0x00, 0xf5, 0x21, 0x00


	//----- nvinfo : EIATTR_SPARSE_MMA_MASK
	.align		4
.L_9:
        /*0018*/ 	.byte	0x03, 0x50
        /*001a*/ 	.short	0x0000


	//----- nvinfo : EIATTR_MAXREG_COUNT
	.align		4
        /*001c*/ 	.byte	0x03, 0x1b
        /*001e*/ 	.short	0x00ff


	//----- nvinfo : EIATTR_MERCURY_ISA_VERSION
	.align		4
        /*0020*/ 	.byte	0x03, 0x5f
        /*0022*/ 	.short	0x0101


	//----- nvinfo : EIATTR_VRC_CTA_INIT_COUNT
	.align		4
        /*0024*/ 	.byte	0x02, 0x4a
	.zero		1
	.zero		1


	//----- nvinfo : EIATTR_EXIT_INSTR_OFFSETS
	.align		4
        /*0028*/ 	.byte	0x04, 0x1c
        /*002a*/ 	.short	(.L_11 - .L_10)


	//   ....[0]....
.L_10:
        /*002c*/ 	.word	0x000000b0


	//----- nvinfo : EIATTR_CBANK_PARAM_SIZE
	.align		4
.L_11:
        /*0030*/ 	.byte	0x03, 0x19
        /*0032*/ 	.short	0x0008


	//----- nvinfo : EIATTR_PARAM_CBANK
	.align		4
        /*0034*/ 	.byte	0x04, 0x0a
        /*0036*/ 	.short	(.L_13 - .L_12)
	.align		4
.L_12:
        /*0038*/ 	.word	index@(.nv.constant0._Z6kernelPi)
        /*003c*/ 	.short	0x0380
        /*003e*/ 	.short	0x0008


	//----- nvinfo : EIATTR_SW_WAR
	.align		4
.L_13:
        /*0040*/ 	.byte	0x04, 0x36
        /*0042*/ 	.short	(.L_15 - .L_14)
.L_14:
        /*0044*/ 	.word	0x00000008
.L_15:


//--------------------- .nv.callgraph             --------------------------
	.section	.nv.callgraph,"",@"SHT_CUDA_CALLGRAPH"
	.align	4
	.sectionentsize	8
	.align		4
        /*0000*/ 	.word	0x00000000
	.align		4
        /*0004*/ 	.word	0xffffffff
	.align		4
        /*0008*/ 	.word	0x00000000
	.align		4
        /*000c*/ 	.word	0xfffffffe
	.align		4
        /*0010*/ 	.word	0x00000000
	.align		4
        /*0014*/ 	.word	0xfffffffd
	.align		4
        /*0018*/ 	.word	0x00000000
	.align		4
        /*001c*/ 	.word	0xfffffffc


//--------------------- .text._Z6kernelPi         --------------------------
	.section	.text._Z6kernelPi,"ax",@progbits
	.align	128
        .global         _Z6kernelPi
        .type           _Z6kernelPi,@function
        .size           _Z6kernelPi,(.L_x_1 - _Z6kernelPi)
        .other          _Z6kernelPi,@"STO_CUDA_ENTRY STV_DEFAULT"
_Z6kernelPi:
.text._Z6kernelPi:
[----:B------:R-:W-:Y:S01]  /*0000*/  LDC R1, c[0x0][0x37c] ;  /* 0x0000df00ff017b82 */ /* 0x000fe20000000800 */
[----:B------:R-:W0:Y:S07]  /*0010*/  S2R R5, SR_TID.X ;  /* 0x0000000000057919 */ /* 0x000e2e0000002100 */
[----:B------:R-:W0:Y:S01]  /*0020*/  LDC.64 R2, c[0x0][0x380] ;  /* 0x0000e000ff027b82 */ /* 0x000e220000000a00 */
[----:B------:R-:W1:Y:S01]  /*0030*/  LDCU.64 UR4, c[0x0][0x358] ;  /* 0x00006b00ff0477ac */ /* 0x000e620008000a00 */
[----:B0-----:R-:W-:-:S06]  /*0040*/  IMAD.WIDE.U32 R2, R5, 0x4, R2 ;  /* 0x0000000405027825 */ /* 0x001fcc00078e0002 */
[----:B-1----:R-:W2:Y:S01]  /*0050*/  LDG.E.CONSTANT R2, desc[UR4][R2.64] ;  /* 0x0000000402027981 */ /* 0x002ea2000c1e9900 */
[----:B------:R-:W0:Y:S01]  /*0060*/  S2UR UR5, SR_CgaCtaId ;  /* 0x00000000000579c3 */ /* 0x000e220000008800 */
[----:B------:R-:W-:Y:S02]  /*0070*/  UMOV UR4, 0x400 ;  /* 0x0000040000047882 */ /* 0x000fe40000000000 */
[----:B0-----:R-:W-:-:S06]  /*0080*/  ULEA UR4, UR5, UR4, 0x18 ;  /* 0x0000000405047291 */ /* 0x001fcc000f8ec0ff */
[----:B------:R-:W-:-:S05]  /*0090*/  LEA R5, R5, UR4, 0x2 ;  /* 0x0000000405057c11 */ /* 0x000fca000f8e10ff */
[----:B--2---:R-:W-:Y:S01]  /*00a0*/  STS [R5], R2 ;  /* 0x0000000205007388 */ /* 0x004fe20000000800 */
[----:B------:R-:W-:Y:S05]  /*00b0*/  EXIT ;  /* 0x000000000000794d */ /* 0x000fea0003800000 */
.L_x_0:
[----:B------:R-:W-:-:S00]  /*00c0*/  BRA `(.L_x_0) ;  /* 0xfffffffc00fc7947 */ /* 0x000fc0000383ffff */
[----:B------:R-:W-:-:S00]  /*00d0*/  NOP ;  /* 0x0000000000007918 */ /* 0x000fc00000000000 */
        /* <DEDUP_REMOVED lines=10> */
.L_x_1:


//--------------------- .nv.shared._Z6kernelPi    --------------------------
	.section	.nv.shared._Z6kernelPi,"aw",@nobits
	.sectionflags	@""
	.align	16
	.zero		1024


//--------------------- .nv.shared.reserved.0     --------------------------
	.section	.nv.shared.reserved.0,"aw",@nobits
	.weak		__nv_reservedSMEM_offset_0_alias
	.size		__nv_reservedSMEM_offset_0_alias, 0, 64
	.other		__nv_reservedSMEM_offset_0_alias,@"STO_CUDA_RESERVED_SHARED STV_DEFAULT"
__nv_reservedSMEM_offset_0_alias:
	.zero		0
	.zero		64


//--------------------- .nv.constant0._Z6kernelPi --------------------------
	.section	.nv.constant0._Z6kernelPi,"a",@progbits
	.sectionflags	@""
	.align	4
.nv.constant0._Z6kernelPi:
	.zero		904


//--------------------- SYMBOLS --------------------------

	.type		.nv.reservedSmem.offset0,@object
	.size		.nv.reservedSmem.offset0,0x4
	.type		.nv.reservedSmem.cap,@object
	.size		.nv.reservedSmem.cap,0x4
